//
// Generated by NVIDIA NVVM Compiler
//
// Compiler Build ID: CL-36424714
// Cuda compilation tools, release 13.0, V13.0.88
// Based on NVVM 20.0.0
//

.version 9.0
.target sm_100
.address_size 64

	// .globl	_Z9sumKernelPfS_ii
.extern .shared .align 16 .b8 sharedData[];

.visible .entry _Z9sumKernelPfS_ii(
	.param .u64 .ptr .align 1 _Z9sumKernelPfS_ii_param_0,
	.param .u64 .ptr .align 1 _Z9sumKernelPfS_ii_param_1,
	.param .u32 _Z9sumKernelPfS_ii_param_2,
	.param .u32 _Z9sumKernelPfS_ii_param_3
)
{
	.reg .pred 	%p<6>;
	.reg .b32 	%r<15>;
	.reg .b32 	%f<9>;
	.reg .b64 	%rd<9>;

	ld.param.u64 	%rd1, [_Z9sumKernelPfS_ii_param_0];
	ld.param.u64 	%rd2, [_Z9sumKernelPfS_ii_param_1];
	ld.param.u32 	%r8, [_Z9sumKernelPfS_ii_param_2];
	ld.param.u32 	%r14, [_Z9sumKernelPfS_ii_param_3];
	mov.u32 	%r1, %tid.x;
	mov.u32 	%r2, %ctaid.x;
	mov.u32 	%r9, %ntid.x;
	mad.lo.s32 	%r3, %r2, %r9, %r1;
	setp.ge.s32 	%p1, %r3, %r8;
	mov.f32 	%f8, 0f00000000;
	@%p1 bra 	$L__BB0_2;
	cvta.to.global.u64 	%rd3, %rd1;
	mul.wide.s32 	%rd4, %r3, 4;
	add.s64 	%rd5, %rd3, %rd4;
	ld.global.f32 	%f8, [%rd5];
$L__BB0_2:
	shl.b32 	%r10, %r1, 2;
	mov.u32 	%r11, sharedData;
	add.s32 	%r4, %r11, %r10;
	st.shared.f32 	[%r4], %f8;
	bar.sync 	0;
	setp.lt.s32 	%p2, %r14, 2;
	@%p2 bra 	$L__BB0_6;
$L__BB0_3:
	shr.u32 	%r6, %r14, 1;
	setp.ge.u32 	%p3, %r1, %r6;
	@%p3 bra 	$L__BB0_5;
	shl.b32 	%r12, %r6, 2;
	add.s32 	%r13, %r4, %r12;
	ld.shared.f32 	%f4, [%r13];
	ld.shared.f32 	%f5, [%r4];
	add.f32 	%f6, %f4, %f5;
	st.shared.f32 	[%r4], %f6;
$L__BB0_5:
	bar.sync 	0;
	setp.gt.u32 	%p4, %r14, 3;
	mov.u32 	%r14, %r6;
	@%p4 bra 	$L__BB0_3;
$L__BB0_6:
	setp.ne.s32 	%p5, %r1, 0;
	@%p5 bra 	$L__BB0_8;
	ld.shared.f32 	%f7, [sharedData];
	cvta.to.global.u64 	%rd6, %rd2;
	mul.wide.u32 	%rd7, %r2, 4;
	add.s64 	%rd8, %rd6, %rd7;
	st.global.f32 	[%rd8], %f7;
$L__BB0_8:
	ret;

}


// ===== COMPILED SASS (sm_100) =====

	.target	sm_100

	.elftype	@"ET_EXEC"


//--------------------- .note.nv.tkinfo           --------------------------
	.section	.note.nv.tkinfo,"",@"SHT_NOTE"
	.sectionflags	@"SHF_NOTE_NV_TKINFO"
	.tkinfo
        /*0018*/ 	.word	0x00000002
        /*0030*/ 	.string	""
        /*0030*/ 	.string	"ptxas"
        /*0030*/ 	.string	"Cuda compilation tools, release 13.0, V13.0.88"
        /*0030*/ 	.string	"Build cuda_13.0.r13.0/compiler.36424714_0"
        /*0030*/ 	.string	"-arch sm_100 -m 64 "



//--------------------- .note.nv.cuinfo           --------------------------
	.section	.note.nv.cuinfo,"",@"SHT_NOTE"
	.sectionflags	@"SHF_NOTE_NV_CUINFO"
        /*0018*/ 	.short	0x0002
        /*001a*/ 	.short	0x0064
        /*001c*/ 	.short	0x0082
	.zero		2


//--------------------- .nv.info                  --------------------------
	.section	.nv.info,"",@"SHT_CUDA_INFO"
	.align	4


	//----- nvinfo : EIATTR_REGCOUNT
	.align		4
        /*0000*/ 	.byte	0x04, 0x2f
        /*0002*/ 	.short	(.L_1 - .L_0)
	.align		4
.L_0:
        /*0004*/ 	.word	index@(_Z9sumKernelPfS_ii)
        /*0008*/ 	.word	0x0000000b


	//----- nvinfo : EIATTR_FRAME_SIZE
	.align		4
.L_1:
        /*000c*/ 	.byte	0x04, 0x11
        /*000e*/ 	.short	(.L_3 - .L_2)
	.align		4
.L_2:
        /*0010*/ 	.word	index@(_Z9sumKernelPfS_ii)
        /*0014*/ 	.word	0x00000000


	//----- nvinfo : EIATTR_MIN_STACK_SIZE
	.align		4
.L_3:
        /*0018*/ 	.byte	0x04, 0x12
        /*001a*/ 	.short	(.L_5 - .L_4)
	.align		4
.L_4:
        /*001c*/ 	.word	index@(_Z9sumKernelPfS_ii)
        /*0020*/ 	.word	0x00000000
.L_5:


//--------------------- .nv.compat                --------------------------
	.section	.nv.compat,"",@"SHT_CUDA_COMPAT_INFO"
	.align	4
        /*0000*/ 	.byte	0x02, 0x09, 0x00, 0x00, 0x02, 0x02, 0x01, 0x00, 0x02, 0x05, 0x05, 0x00, 0x03, 0x07, 0x01, 0x01
        /*0010*/ 	.byte	0x02, 0x03, 0x00, 0x00, 0x02, 0x06, 0x01, 0x00, 0x04, 0x0b, 0x08, 0x00, 0x09, 0x00, 0x00, 0x00
        /*0020*/ 	.byte	0x00, 0x00, 0x00, 0x00


//--------------------- .nv.info._Z9sumKernelPfS_ii --------------------------
	.section	.nv.info._Z9sumKernelPfS_ii,"",@"SHT_CUDA_INFO"
	.sectionflags	@""
	.align	4


	//----- nvinfo : EIATTR_CUDA_API_VERSION
	.align		4
        /*0000*/ 	.byte	0x04, 0x37
        /*0002*/ 	.short	(.L_7 - .L_6)
.L_6:
        /*0004*/ 	.word	0x00000082


	//----- nvinfo : EIATTR_KPARAM_INFO
	.align		4
.L_7:
        /*0008*/ 	.byte	0x04, 0x17
        /*000a*/ 	.short	(.L_9 - .L_8)
.L_8:
        /*000c*/ 	.word	0x00000000
        /*0010*/ 	.short	0x0003
        /*0012*/ 	.short	0x0014
        /*0014*/ 	.byte	0x00, 0xf0, 0x11, 0x00


	//----- nvinfo : EIATTR_KPARAM_INFO
	.align		4
.L_9:
        /*0018*/ 	.byte	0x04, 0x17
        /*001a*/ 	.short	(.L_11 - .L_10)
.L_10:
        /*001c*/ 	.word	0x00000000
        /*0020*/ 	.short	0x0002
        /*0022*/ 	.short	0x0010
        /*0024*/ 	.byte	0x00, 0xf0, 0x11, 0x00


	//----- nvinfo : EIATTR_KPARAM_INFO
	.align		4
.L_11:
        /*0028*/ 	.byte	0x04, 0x17
        /*002a*/ 	.short	(.L_13 - .L_12)
.L_12:
        /*002c*/ 	.word	0x00000000
        /*0030*/ 	.short	0x0001
        /*0032*/ 	.short	0x0008
        /*0034*/ 	.byte	0x00, 0xf5, 0x21, 0x00


	//----- nvinfo : EIATTR_KPARAM_INFO
	.align		4
.L_13:
        /*0038*/ 	.byte	0x04, 0x17
        /*003a*/ 	.short	(.L_15 - .L_14)
.L_14:
        /*003c*/ 	.word	0x00000000
        /*0040*/ 	.short	0x0000
        /*0042*/ 	.short	0x0000
        /*0044*/ 	.byte	0x00, 0xf5, 0x21, 0x00


	//----- nvinfo : EIATTR_SPARSE_MMA_MASK
	.align		4
.L_15:
        /*0048*/ 	.byte	0x03, 0x50
        /*004a*/ 	.short	0x0000


	//----- nvinfo : EIATTR_MAXREG_COUNT
	.align		4
        /*004c*/ 	.byte	0x03, 0x1b
        /*004e*/ 	.short	0x00ff


	//----- nvinfo : EIATTR_NUM_BARRIERS
	.align		4
        /*0050*/ 	.byte	0x02, 0x4c
        /*0052*/ 	.byte	0x01
	.zero		1


	//----- nvinfo : EIATTR_MERCURY_ISA_VERSION
	.align		4
        /*0054*/ 	.byte	0x03, 0x5f
        /*0056*/ 	.short	0x0101


	//----- nvinfo : EIATTR_VRC_CTA_INIT_COUNT
	.align		4
        /*0058*/ 	.byte	0x02, 0x4a
	.zero		1
	.zero		1


	//----- nvinfo : EIATTR_EXIT_INSTR_OFFSETS
	.align		4
        /*005c*/ 	.byte	0x04, 0x1c
        /*005e*/ 	.short	(.L_17 - .L_16)


	//   ....[0]....
.L_16:
        /*0060*/ 	.word	0x00000230


	//   ....[1]....
        /*0064*/ 	.word	0x000002b0


	//----- nvinfo : EIATTR_CBANK_PARAM_SIZE
	.align		4
.L_17:
        /*0068*/ 	.byte	0x03, 0x19
        /*006a*/ 	.short	0x0018


	//----- nvinfo : EIATTR_PARAM_CBANK
	.align		4
        /*006c*/ 	.byte	0x04, 0x0a
        /*006e*/ 	.short	(.L_19 - .L_18)
	.align		4
.L_18:
        /*0070*/ 	.word	index@(.nv.constant0._Z9sumKernelPfS_ii)
        /*0074*/ 	.short	0x0380
        /*0076*/ 	.short	0x0018


	//----- nvinfo : EIATTR_SW_WAR
	.align		4
.L_19:
        /*0078*/ 	.byte	0x04, 0x36
        /*007a*/ 	.short	(.L_21 - .L_20)
.L_20:
        /*007c*/ 	.word	0x00000008
.L_21:


//--------------------- .nv.callgraph             --------------------------
	.section	.nv.callgraph,"",@"SHT_CUDA_CALLGRAPH"
	.align	4
	.sectionentsize	8
	.align		4
        /*0000*/ 	.word	0x00000000
	.align		4
        /*0004*/ 	.word	0xffffffff
	.align		4
        /*0008*/ 	.word	0x00000000
	.align		4
        /*000c*/ 	.word	0xfffffffe
	.align		4
        /*0010*/ 	.word	0x00000000
	.align		4
        /*0014*/ 	.word	0xfffffffd
	.align		4
        /*0018*/ 	.word	0x00000000
	.align		4
        /*001c*/ 	.word	0xfffffffc


//--------------------- .text._Z9sumKernelPfS_ii  --------------------------
	.section	.text._Z9sumKernelPfS_ii,"ax",@progbits
	.align	128
        .global         _Z9sumKernelPfS_ii
        .type           _Z9sumKernelPfS_ii,@function
        .size           _Z9sumKernelPfS_ii,(.L_x_3 - _Z9sumKernelPfS_ii)
        .other          _Z9sumKernelPfS_ii,@"STO_CUDA_ENTRY STV_DEFAULT"
_Z9sumKernelPfS_ii:
.text._Z9sumKernelPfS_ii:
[----:B------:R-:W-:Y:S01]  /*0000*/  LDC R1, c[0x0][0x37c] ;  /* 0x0000df00ff017b82 */ /* 0x000fe20000000800 */
[----:B------:R-:W0:Y:S01]  /*0010*/  S2R R6, SR_TID.X ;  /* 0x0000000000067919 */ /* 0x000e220000002100 */
[----:B------:R-:W0:Y:S01]  /*0020*/  LDCU UR4, c[0x0][0x360] ;  /* 0x00006c00ff0477ac */ /* 0x000e220008000800 */
[----:B------:R-:W-:Y:S01]  /*0030*/  IMAD.MOV.U32 R0, RZ, RZ, RZ ;  /* 0x000000ffff007224 */ /* 0x000fe200078e00ff */
[----:B------:R-:W0:Y:S01]  /*0040*/  S2R R7, SR_CTAID.X ;  /* 0x0000000000077919 */ /* 0x000e220000002500 */
[----:B------:R-:W1:Y:S01]  /*0050*/  LDCU UR5, c[0x0][0x390] ;  /* 0x00007200ff0577ac */ /* 0x000e620008000800 */
[----:B------:R-:W2:Y:S01]  /*0060*/  LDCU.64 UR6, c[0x0][0x358] ;  /* 0x00006b00ff0677ac */ /* 0x000ea20008000a00 */
[----:B------:R-:W3:Y:S01]  /*0070*/  LDCU UR8, c[0x0][0x394] ;  /* 0x00007280ff0877ac */ /* 0x000ee20008000800 */
[----:B0-----:R-:W-:-:S05]  /*0080*/  IMAD R5, R7, UR4, R6 ;  /* 0x0000000407057c24 */ /* 0x001fca000f8e0206 */
[----:B-1----:R-:W-:-:S13]  /*0090*/  ISETP.GE.AND P0, PT, R5, UR5, PT ;  /* 0x0000000505007c0c */ /* 0x002fda000bf06270 */
[----:B------:R-:W0:Y:S02]  /*00a0*/  @!P0 LDC.64 R2, c[0x0][0x380] ;  /* 0x0000e000ff028b82 */ /* 0x000e240000000a00 */
[----:B0-----:R-:W-:-:S05]  /*00b0*/  @!P0 IMAD.WIDE R2, R5, 0x4, R2 ;  /* 0x0000000405028825 */ /* 0x001fca00078e0202 */
[----:B--2---:R-:W2:Y:S01]  /*00c0*/  @!P0 LDG.E R0, desc[UR6][R2.64] ;  /* 0x0000000602008981 */ /* 0x004ea2000c1e1900 */
[----:B------:R-:W0:Y:S01]  /*00d0*/  S2UR UR5, SR_CgaCtaId ;  /* 0x00000000000579c3 */ /* 0x000e220000008800 */
[----:B------:R-:W-:Y:S01]  /*00e0*/  UMOV UR4, 0x400 ;  /* 0x0000040000047882 */ /* 0x000fe20000000000 */
[----:B---3--:R-:W-:Y:S01]  /*00f0*/  UISETP.GE.AND UP0, UPT, UR8, 0x2, UPT ;  /* 0x000000020800788c */ /* 0x008fe2000bf06270 */
[----:B------:R-:W-:Y:S01]  /*0100*/  ISETP.NE.AND P0, PT, R6, RZ, PT ;  /* 0x000000ff0600720c */ /* 0x000fe20003f05270 */
[----:B0-----:R-:W-:-:S06]  /*0110*/  ULEA UR4, UR5, UR4, 0x18 ;  /* 0x0000000405047291 */ /* 0x001fcc000f8ec0ff */
[----:B------:R-:W-:-:S05]  /*0120*/  LEA R5, R6, UR4, 0x2 ;  /* 0x0000000406057c11 */ /* 0x000fca000f8e10ff */
[----:B--2---:R0:W-:Y:S01]  /*0130*/  STS [R5], R0 ;  /* 0x0000000005007388 */ /* 0x0041e20000000800 */
[----:B------:R-:W-:Y:S06]  /*0140*/  BAR.SYNC.DEFER_BLOCKING 0x0 ;  /* 0x0000000000007b1d */ /* 0x000fec0000010000 */
[----:B------:R-:W-:Y:S05]  /*0150*/  BRA.U !UP0, `(.L_x_0) ;  /* 0x0000000108347547 */ /* 0x000fea000b800000 */
[----:B------:R-:W0:Y:S02]  /*0160*/  LDCU UR4, c[0x0][0x394] ;  /* 0x00007280ff0477ac */ /* 0x000e240008000800 */
[----:B0-----:R-:W-:-:S07]  /*0170*/  IMAD.U32 R0, RZ, RZ, UR4 ;  /* 0x00000004ff007e24 */ /* 0x001fce000f8e00ff */
.L_x_1:
[----:B------:R-:W-:-:S04]  /*0180*/  SHF.R.U32.HI R8, RZ, 0x1, R0 ;  /* 0x00000001ff087819 */ /* 0x000fc80000011600 */
[----:B------:R-:W-:-:S13]  /*0190*/  ISETP.GE.U32.AND P1, PT, R6, R8, PT ;  /* 0x000000080600720c */ /* 0x000fda0003f26070 */
[----:B------:R-:W-:Y:S01]  /*01a0*/  @!P1 LEA R2, R8, R5, 0x2 ;  /* 0x0000000508029211 */ /* 0x000fe200078e10ff */
[----:B------:R-:W-:Y:S05]  /*01b0*/  @!P1 LDS R3, [R5] ;  /* 0x0000000005039984 */ /* 0x000fea0000000800 */
[----:B------:R-:W0:Y:S02]  /*01c0*/  @!P1 LDS R2, [R2] ;  /* 0x0000000002029984 */ /* 0x000e240000000800 */
[----:B0-----:R-:W-:-:S05]  /*01d0*/  @!P1 FADD R4, R2, R3 ;  /* 0x0000000302049221 */ /* 0x001fca0000000000 */
[----:B------:R1:W-:Y:S01]  /*01e0*/  @!P1 STS [R5], R4 ;  /* 0x0000000405009388 */ /* 0x0003e20000000800 */
[----:B------:R-:W-:Y:S01]  /*01f0*/  BAR.SYNC.DEFER_BLOCKING 0x0 ;  /* 0x0000000000007b1d */ /* 0x000fe20000010000 */
[----:B------:R-:W-:Y:S01]  /*0200*/  ISETP.GT.U32.AND P1, PT, R0, 0x3, PT ;  /* 0x000000030000780c */ /* 0x000fe20003f24070 */
[----:B------:R-:W-:-:S12]  /*0210*/  IMAD.MOV.U32 R0, RZ, RZ, R8 ;  /* 0x000000ffff007224 */ /* 0x000fd800078e0008 */
[----:B-1----:R-:W-:Y:S05]  /*0220*/  @P1 BRA `(.L_x_1) ;  /* 0xfffffffc00d41947 */ /* 0x002fea000383ffff */
.L_x_0:
[----:B------:R-:W-:Y:S05]  /*0230*/  @P0 EXIT ;  /* 0x000000000000094d */ /* 0x000fea0003800000 */
[----:B------:R-:W1:Y:S01]  /*0240*/  S2UR UR5, SR_CgaCtaId ;  /* 0x00000000000579c3 */ /* 0x000e620000008800 */
[----:B------:R-:W-:-:S07]  /*0250*/  UMOV UR4, 0x400 ;  /* 0x0000040000047882 */ /* 0x000fce0000000000 */
[----:B------:R-:W2:Y:S01]  /*0260*/  LDC.64 R2, c[0x0][0x388] ;  /* 0x0000e200ff027b82 */ /* 0x000ea20000000a00 */
[----:B-1----:R-:W-:Y:S01]  /*0270*/  ULEA UR4, UR5, UR4, 0x18 ;  /* 0x0000000405047291 */ /* 0x002fe2000f8ec0ff */
[----:B--2---:R-:W-:-:S08]  /*0280*/  IMAD.WIDE.U32 R2, R7, 0x4, R2 ;  /* 0x0000000407027825 */ /* 0x004fd000078e0002 */
[----:B0-----:R-:W0:Y:S04]  /*0290*/  LDS R5, [UR4] ;  /* 0x00000004ff057984 */ /* 0x001e280008000800 */
[----:B0-----:R-:W-:Y:S01]  /*02a0*/  STG.E desc[UR6][R2.64], R5 ;  /* 0x0000000502007986 */ /* 0x001fe2000c101906 */
[----:B------:R-:W-:Y:S05]  /*02b0*/  EXIT ;  /* 0x000000000000794d */ /* 0x000fea0003800000 */
.L_x_2:
[----:B------:R-:W-:-:S00]  /*02c0*/  BRA `(.L_x_2) ;  /* 0xfffffffc00fc7947 */ /* 0x000fc0000383ffff */
[----:B------:R-:W-:-:S00]  /*02d0*/  NOP ;  /* 0x0000000000007918 */ /* 0x000fc00000000000 */
        /* <DEDUP_REMOVED lines=10> */
.L_x_3:


//--------------------- .nv.shared._Z9sumKernelPfS_ii --------------------------
	.section	.nv.shared._Z9sumKernelPfS_ii,"aw",@nobits
	.sectionflags	@""
	.align	16
	.zero		1024


//--------------------- .nv.shared.reserved.0     --------------------------
	.section	.nv.shared.reserved.0,"aw",@nobits
	.weak		__nv_reservedSMEM_offset_0_alias
	.size		__nv_reservedSMEM_offset_0_alias, 0, 64
	.other		__nv_reservedSMEM_offset_0_alias,@"STO_CUDA_RESERVED_SHARED STV_DEFAULT"
__nv_reservedSMEM_offset_0_alias:
	.zero		0
	.zero		64


//--------------------- .nv.constant0._Z9sumKernelPfS_ii --------------------------
	.section	.nv.constant0._Z9sumKernelPfS_ii,"a",@progbits
	.sectionflags	@""
	.align	4
.nv.constant0._Z9sumKernelPfS_ii:
	.zero		920


//--------------------- SYMBOLS --------------------------

	.type		.nv.reservedSmem.offset0,@object
	.size		.nv.reservedSmem.offset0,0x4
	.type		.nv.reservedSmem.cap,@object
	.size		.nv.reservedSmem.cap,0x4
